//
// Generated by NVIDIA NVVM Compiler
//
// Compiler Build ID: CL-36424714
// Cuda compilation tools, release 13.0, V13.0.88
// Based on NVVM 20.0.0
//

.version 9.0
.target sm_100
.address_size 64

	// .globl	_Z14heat_diffusionPfS_S_S_S_S_S_
.extern .shared .align 16 .b8 cache[];

.visible .entry _Z14heat_diffusionPfS_S_S_S_S_S_(
	.param .u64 .ptr .align 1 _Z14heat_diffusionPfS_S_S_S_S_S__param_0,
	.param .u64 .ptr .align 1 _Z14heat_diffusionPfS_S_S_S_S_S__param_1,
	.param .u64 .ptr .align 1 _Z14heat_diffusionPfS_S_S_S_S_S__param_2,
	.param .u64 .ptr .align 1 _Z14heat_diffusionPfS_S_S_S_S_S__param_3,
	.param .u64 .ptr .align 1 _Z14heat_diffusionPfS_S_S_S_S_S__param_4,
	.param .u64 .ptr .align 1 _Z14heat_diffusionPfS_S_S_S_S_S__param_5,
	.param .u64 .ptr .align 1 _Z14heat_diffusionPfS_S_S_S_S_S__param_6
)
{
	.reg .pred 	%p<21>;
	.reg .b32 	%r<32>;
	.reg .b32 	%f<39>;
	.reg .b64 	%rd<43>;

	ld.param.u64 	%rd9, [_Z14heat_diffusionPfS_S_S_S_S_S__param_0];
	ld.param.u64 	%rd4, [_Z14heat_diffusionPfS_S_S_S_S_S__param_1];
	ld.param.u64 	%rd5, [_Z14heat_diffusionPfS_S_S_S_S_S__param_2];
	ld.param.u64 	%rd6, [_Z14heat_diffusionPfS_S_S_S_S_S__param_3];
	ld.param.u64 	%rd7, [_Z14heat_diffusionPfS_S_S_S_S_S__param_4];
	ld.param.u64 	%rd10, [_Z14heat_diffusionPfS_S_S_S_S_S__param_5];
	cvta.to.global.u64 	%rd1, %rd10;
	cvta.to.global.u64 	%rd2, %rd9;
	mov.u32 	%r1, %ntid.x;
	mov.u32 	%r2, %nctaid.x;
	mul.lo.s32 	%r3, %r1, %r2;
	mov.u32 	%r4, %ntid.y;
	mov.u32 	%r18, %nctaid.y;
	mul.lo.s32 	%r5, %r4, %r18;
	mov.u32 	%r6, %ctaid.x;
	mov.u32 	%r19, %tid.x;
	mad.lo.s32 	%r7, %r1, %r6, %r19;
	mov.u32 	%r8, %ctaid.y;
	mov.u32 	%r20, %tid.y;
	mad.lo.s32 	%r9, %r4, %r8, %r20;
	mad.lo.s32 	%r10, %r20, %r1, %r19;
	mul.lo.s32 	%r11, %r9, %r3;
	add.s32 	%r12, %r11, %r7;
	mul.wide.s32 	%rd11, %r12, 4;
	add.s64 	%rd3, %rd2, %rd11;
	ld.global.f32 	%f1, [%rd3];
	setp.ne.s32 	%p2, %r7, 0;
	mov.f32 	%f34, 0f00000000;
	mov.f32 	%f35, 0f00000000;
	@%p2 bra 	$L__BB0_3;
	setp.eq.s64 	%p9, %rd4, 0;
	mov.pred 	%p20, 0;
	@%p9 bra 	$L__BB0_7;
	cvt.s64.s32 	%rd15, %r11;
	cvt.s64.s32 	%rd16, %r3;
	add.s64 	%rd17, %rd16, %rd15;
	cvta.to.global.u64 	%rd18, %rd4;
	shl.b64 	%rd19, %rd17, 2;
	add.s64 	%rd20, %rd18, %rd19;
	ld.global.f32 	%f34, [%rd20+-4];
	ld.global.f32 	%f35, [%rd3+4];
	mov.pred 	%p20, -1;
	bra.uni 	$L__BB0_7;
$L__BB0_3:
	add.s32 	%r21, %r3, -1;
	setp.ne.s32 	%p3, %r7, %r21;
	@%p3 bra 	$L__BB0_6;
	setp.eq.s64 	%p6, %rd5, 0;
	mov.pred 	%p20, 0;
	@%p6 bra 	$L__BB0_7;
	ld.global.f32 	%f34, [%rd3+-4];
	cvta.to.global.u64 	%rd12, %rd5;
	mul.wide.s32 	%rd13, %r11, 4;
	add.s64 	%rd14, %rd12, %rd13;
	ld.global.f32 	%f35, [%rd14];
	mov.pred 	%p20, -1;
	bra.uni 	$L__BB0_7;
$L__BB0_6:
	ld.global.f32 	%f34, [%rd3+-4];
	ld.global.f32 	%f35, [%rd3+4];
	mov.pred 	%p20, -1;
$L__BB0_7:
	setp.ne.s32 	%p11, %r9, 0;
	@%p11 bra 	$L__BB0_10;
	setp.eq.s64 	%p14, %rd6, 0;
	@%p14 bra 	$L__BB0_16;
	add.s32 	%r25, %r5, -1;
	mad.lo.s32 	%r26, %r25, %r3, %r7;
	cvta.to.global.u64 	%rd30, %rd6;
	mul.wide.s32 	%rd31, %r26, 4;
	add.s64 	%rd32, %rd30, %rd31;
	ld.global.f32 	%f37, [%rd32];
	mul.wide.s32 	%rd33, %r3, 4;
	add.s64 	%rd34, %rd3, %rd33;
	ld.global.f32 	%f36, [%rd34];
	bra.uni 	$L__BB0_14;
$L__BB0_10:
	add.s32 	%r22, %r5, -1;
	setp.ne.s32 	%p12, %r9, %r22;
	@%p12 bra 	$L__BB0_13;
	setp.eq.s64 	%p13, %rd7, 0;
	@%p13 bra 	$L__BB0_16;
	sub.s32 	%r24, %r12, %r3;
	mul.wide.s32 	%rd25, %r24, 4;
	add.s64 	%rd26, %rd2, %rd25;
	ld.global.f32 	%f37, [%rd26];
	cvta.to.global.u64 	%rd27, %rd7;
	mul.wide.s32 	%rd28, %r7, 4;
	add.s64 	%rd29, %rd27, %rd28;
	ld.global.f32 	%f36, [%rd29];
	bra.uni 	$L__BB0_14;
$L__BB0_13:
	sub.s32 	%r23, %r12, %r3;
	mul.wide.s32 	%rd21, %r23, 4;
	add.s64 	%rd22, %rd2, %rd21;
	ld.global.f32 	%f37, [%rd22];
	mul.wide.s32 	%rd23, %r3, 4;
	add.s64 	%rd24, %rd3, %rd23;
	ld.global.f32 	%f36, [%rd24];
$L__BB0_14:
	not.pred 	%p15, %p20;
	@%p15 bra 	$L__BB0_16;
	add.f32 	%f22, %f34, %f37;
	add.f32 	%f23, %f35, %f22;
	add.f32 	%f24, %f36, %f23;
	mul.f32 	%f25, %f24, 0f3E800000;
	add.s64 	%rd36, %rd1, %rd11;
	st.global.f32 	[%rd36], %f25;
	sub.f32 	%f38, %f25, %f1;
	bra.uni 	$L__BB0_17;
$L__BB0_16:
	add.s64 	%rd38, %rd1, %rd11;
	st.global.f32 	[%rd38], %f1;
	mov.f32 	%f38, 0f00000000;
$L__BB0_17:
	mul.f32 	%f27, %f38, %f38;
	shl.b32 	%r27, %r10, 2;
	mov.u32 	%r28, cache;
	add.s32 	%r13, %r28, %r27;
	st.shared.f32 	[%r13], %f27;
	bar.sync 	0;
	mul.lo.s32 	%r31, %r1, %r4;
	setp.lt.u32 	%p16, %r31, 2;
	@%p16 bra 	$L__BB0_21;
$L__BB0_18:
	shr.u32 	%r16, %r31, 1;
	setp.ge.u32 	%p17, %r10, %r16;
	@%p17 bra 	$L__BB0_20;
	shl.b32 	%r29, %r16, 2;
	add.s32 	%r30, %r13, %r29;
	ld.shared.f32 	%f28, [%r30];
	ld.shared.f32 	%f29, [%r13];
	add.f32 	%f30, %f28, %f29;
	st.shared.f32 	[%r13], %f30;
$L__BB0_20:
	bar.sync 	0;
	setp.gt.u32 	%p18, %r31, 3;
	mov.u32 	%r31, %r16;
	@%p18 bra 	$L__BB0_18;
$L__BB0_21:
	mad.lo.s32 	%r17, %r2, %r8, %r6;
	setp.ne.s32 	%p19, %r10, 0;
	@%p19 bra 	$L__BB0_23;
	ld.param.u64 	%rd42, [_Z14heat_diffusionPfS_S_S_S_S_S__param_6];
	ld.shared.f32 	%f31, [cache];
	cvta.to.global.u64 	%rd39, %rd42;
	mul.wide.s32 	%rd40, %r17, 4;
	add.s64 	%rd41, %rd39, %rd40;
	st.global.f32 	[%rd41], %f31;
$L__BB0_23:
	ret;

}


// ===== COMPILED SASS (sm_100) =====

	.target	sm_100

	.elftype	@"ET_EXEC"


//--------------------- .note.nv.tkinfo           --------------------------
	.section	.note.nv.tkinfo,"",@"SHT_NOTE"
	.sectionflags	@"SHF_NOTE_NV_TKINFO"
	.tkinfo
        /*0018*/ 	.word	0x00000002
        /*0030*/ 	.string	""
        /*0030*/ 	.string	"ptxas"
        /*0030*/ 	.string	"Cuda compilation tools, release 13.0, V13.0.88"
        /*0030*/ 	.string	"Build cuda_13.0.r13.0/compiler.36424714_0"
        /*0030*/ 	.string	"-arch sm_100 -m 64 "



//--------------------- .note.nv.cuinfo           --------------------------
	.section	.note.nv.cuinfo,"",@"SHT_NOTE"
	.sectionflags	@"SHF_NOTE_NV_CUINFO"
        /*0018*/ 	.short	0x0002
        /*001a*/ 	.short	0x0064
        /*001c*/ 	.short	0x0082
	.zero		2


//--------------------- .nv.info                  --------------------------
	.section	.nv.info,"",@"SHT_CUDA_INFO"
	.align	4


	//----- nvinfo : EIATTR_REGCOUNT
	.align		4
        /*0000*/ 	.byte	0x04, 0x2f
        /*0002*/ 	.short	(.L_1 - .L_0)
	.align		4
.L_0:
        /*0004*/ 	.word	index@(_Z14heat_diffusionPfS_S_S_S_S_S_)
        /*0008*/ 	.word	0x00000016


	//----- nvinfo : EIATTR_FRAME_SIZE
	.align		4
.L_1:
        /*000c*/ 	.byte	0x04, 0x11
        /*000e*/ 	.short	(.L_3 - .L_2)
	.align		4
.L_2:
        /*0010*/ 	.word	index@(_Z14heat_diffusionPfS_S_S_S_S_S_)
        /*0014*/ 	.word	0x00000000


	//----- nvinfo : EIATTR_MIN_STACK_SIZE
	.align		4
.L_3:
        /*0018*/ 	.byte	0x04, 0x12
        /*001a*/ 	.short	(.L_5 - .L_4)
	.align		4
.L_4:
        /*001c*/ 	.word	index@(_Z14heat_diffusionPfS_S_S_S_S_S_)
        /*0020*/ 	.word	0x00000000
.L_5:


//--------------------- .nv.compat                --------------------------
	.section	.nv.compat,"",@"SHT_CUDA_COMPAT_INFO"
	.align	4
        /*0000*/ 	.byte	0x02, 0x09, 0x00, 0x00, 0x02, 0x02, 0x01, 0x00, 0x02, 0x05, 0x05, 0x00, 0x03, 0x07, 0x01, 0x01
        /*0010*/ 	.byte	0x02, 0x03, 0x00, 0x00, 0x02, 0x06, 0x01, 0x00, 0x04, 0x0b, 0x08, 0x00, 0x09, 0x00, 0x00, 0x00
        /*0020*/ 	.byte	0x00, 0x00, 0x00, 0x00


//--------------------- .nv.info._Z14heat_diffusionPfS_S_S_S_S_S_ --------------------------
	.section	.nv.info._Z14heat_diffusionPfS_S_S_S_S_S_,"",@"SHT_CUDA_INFO"
	.sectionflags	@""
	.align	4


	//----- nvinfo : EIATTR_CUDA_API_VERSION
	.align		4
        /*0000*/ 	.byte	0x04, 0x37
        /*0002*/ 	.short	(.L_7 - .L_6)
.L_6:
        /*0004*/ 	.word	0x00000082


	//----- nvinfo : EIATTR_KPARAM_INFO
	.align		4
.L_7:
        /*0008*/ 	.byte	0x04, 0x17
        /*000a*/ 	.short	(.L_9 - .L_8)
.L_8:
        /*000c*/ 	.word	0x00000000
        /*0010*/ 	.short	0x0006
        /*0012*/ 	.short	0x0030
        /*0014*/ 	.byte	0x00, 0xf5, 0x21, 0x00


	//----- nvinfo : EIATTR_KPARAM_INFO
	.align		4
.L_9:
        /*0018*/ 	.byte	0x04, 0x17
        /*001a*/ 	.short	(.L_11 - .L_10)
.L_10:
        /*001c*/ 	.word	0x00000000
        /*0020*/ 	.short	0x0005
        /*0022*/ 	.short	0x0028
        /*0024*/ 	.byte	0x00, 0xf5, 0x21, 0x00


	//----- nvinfo : EIATTR_KPARAM_INFO
	.align		4
.L_11:
        /*0028*/ 	.byte	0x04, 0x17
        /*002a*/ 	.short	(.L_13 - .L_12)
.L_12:
        /*002c*/ 	.word	0x00000000
        /*0030*/ 	.short	0x0004
        /*0032*/ 	.short	0x0020
        /*0034*/ 	.byte	0x00, 0xf5, 0x21, 0x00


	//----- nvinfo : EIATTR_KPARAM_INFO
	.align		4
.L_13:
        /*0038*/ 	.byte	0x04, 0x17
        /*003a*/ 	.short	(.L_15 - .L_14)
.L_14:
        /*003c*/ 	.word	0x00000000
        /*0040*/ 	.short	0x0003
        /*0042*/ 	.short	0x0018
        /*0044*/ 	.byte	0x00, 0xf5, 0x21, 0x00


	//----- nvinfo : EIATTR_KPARAM_INFO
	.align		4
.L_15:
        /*0048*/ 	.byte	0x04, 0x17
        /*004a*/ 	.short	(.L_17 - .L_16)
.L_16:
        /*004c*/ 	.word	0x00000000
        /*0050*/ 	.short	0x0002
        /*0052*/ 	.short	0x0010
        /*0054*/ 	.byte	0x00, 0xf5, 0x21, 0x00


	//----- nvinfo : EIATTR_KPARAM_INFO
	.align		4
.L_17:
        /*0058*/ 	.byte	0x04, 0x17
        /*005a*/ 	.short	(.L_19 - .L_18)
.L_18:
        /*005c*/ 	.word	0x00000000
        /*0060*/ 	.short	0x0001
        /*0062*/ 	.short	0x0008
        /*0064*/ 	.byte	0x00, 0xf5, 0x21, 0x00


	//----- nvinfo : EIATTR_KPARAM_INFO
	.align		4
.L_19:
        /*0068*/ 	.byte	0x04, 0x17
        /*006a*/ 	.short	(.L_21 - .L_20)
.L_20:
        /*006c*/ 	.word	0x00000000
        /*0070*/ 	.short	0x0000
        /*0072*/ 	.short	0x0000
        /*0074*/ 	.byte	0x00, 0xf5, 0x21, 0x00


	//----- nvinfo : EIATTR_SPARSE_MMA_MASK
	.align		4
.L_21:
        /*0078*/ 	.byte	0x03, 0x50
        /*007a*/ 	.short	0x0000


	//----- nvinfo : EIATTR_MAXREG_COUNT
	.align		4
        /*007c*/ 	.byte	0x03, 0x1b
        /*007e*/ 	.short	0x00ff


	//----- nvinfo : EIATTR_NUM_BARRIERS
	.align		4
        /*0080*/ 	.byte	0x02, 0x4c
        /*0082*/ 	.byte	0x01
	.zero		1


	//----- nvinfo : EIATTR_MERCURY_ISA_VERSION
	.align		4
        /*0084*/ 	.byte	0x03, 0x5f
        /*0086*/ 	.short	0x0101


	//----- nvinfo : EIATTR_VRC_CTA_INIT_COUNT
	.align		4
        /*0088*/ 	.byte	0x02, 0x4a
	.zero		1
	.zero		1


	//----- nvinfo : EIATTR_EXIT_INSTR_OFFSETS
	.align		4
        /*008c*/ 	.byte	0x04, 0x1c
        /*008e*/ 	.short	(.L_23 - .L_22)


	//   ....[0]....
.L_22:
        /*0090*/ 	.word	0x00000850


	//   ....[1]....
        /*0094*/ 	.word	0x000008e0


	//----- nvinfo : EIATTR_CRS_STACK_SIZE
	.align		4
.L_23:
        /*0098*/ 	.byte	0x04, 0x1e
        /*009a*/ 	.short	(.L_25 - .L_24)
.L_24:
        /*009c*/ 	.word	0x00000000


	//----- nvinfo : EIATTR_CBANK_PARAM_SIZE
	.align		4
.L_25:
        /*00a0*/ 	.byte	0x03, 0x19
        /*00a2*/ 	.short	0x0038


	//----- nvinfo : EIATTR_PARAM_CBANK
	.align		4
        /*00a4*/ 	.byte	0x04, 0x0a
        /*00a6*/ 	.short	(.L_27 - .L_26)
	.align		4
.L_26:
        /*00a8*/ 	.word	index@(.nv.constant0._Z14heat_diffusionPfS_S_S_S_S_S_)
        /*00ac*/ 	.short	0x0380
        /*00ae*/ 	.short	0x0038


	//----- nvinfo : EIATTR_SW_WAR
	.align		4
.L_27:
        /*00b0*/ 	.byte	0x04, 0x36
        /*00b2*/ 	.short	(.L_29 - .L_28)
.L_28:
        /*00b4*/ 	.word	0x00000008
.L_29:


//--------------------- .nv.callgraph             --------------------------
	.section	.nv.callgraph,"",@"SHT_CUDA_CALLGRAPH"
	.align	4
	.sectionentsize	8
	.align		4
        /*0000*/ 	.word	0x00000000
	.align		4
        /*0004*/ 	.word	0xffffffff
	.align		4
        /*0008*/ 	.word	0x00000000
	.align		4
        /*000c*/ 	.word	0xfffffffe
	.align		4
        /*0010*/ 	.word	0x00000000
	.align		4
        /*0014*/ 	.word	0xfffffffd
	.align		4
        /*0018*/ 	.word	0x00000000
	.align		4
        /*001c*/ 	.word	0xfffffffc


//--------------------- .text._Z14heat_diffusionPfS_S_S_S_S_S_ --------------------------
	.section	.text._Z14heat_diffusionPfS_S_S_S_S_S_,"ax",@progbits
	.align	128
        .global         _Z14heat_diffusionPfS_S_S_S_S_S_
        .type           _Z14heat_diffusionPfS_S_S_S_S_S_,@function
        .size           _Z14heat_diffusionPfS_S_S_S_S_S_,(.L_x_14 - _Z14heat_diffusionPfS_S_S_S_S_S_)
        .other          _Z14heat_diffusionPfS_S_S_S_S_S_,@"STO_CUDA_ENTRY STV_DEFAULT"
_Z14heat_diffusionPfS_S_S_S_S_S_:
.text._Z14heat_diffusionPfS_S_S_S_S_S_:
[----:B------:R-:W-:Y:S01]  /*0000*/  LDC R1, c[0x0][0x37c] ;  /* 0x0000df00ff017b82 */ /* 0x000fe20000000800 */
[----:B------:R-:W0:Y:S01]  /*0010*/  S2R R9, SR_TID.Y ;  /* 0x0000000000097919 */ /* 0x000e220000002200 */
[----:B------:R-:W1:Y:S06]  /*0020*/  LDCU UR6, c[0x0][0x360] ;  /* 0x00006c00ff0677ac */ /* 0x000e6c0008000800 */
[----:B------:R-:W1:Y:S01]  /*0030*/  LDC R2, c[0x0][0x370] ;  /* 0x0000dc00ff027b82 */ /* 0x000e620000000800 */
[----:B------:R-:W0:Y:S01]  /*0040*/  S2R R0, SR_CTAID.Y ;  /* 0x0000000000007919 */ /* 0x000e220000002600 */
[----:B------:R-:W0:Y:S01]  /*0050*/  LDCU UR7, c[0x0][0x364] ;  /* 0x00006c80ff0777ac */ /* 0x000e220008000800 */
[----:B------:R-:W2:Y:S01]  /*0060*/  S2R R3, SR_CTAID.X ;  /* 0x0000000000037919 */ /* 0x000ea20000002500 */
[----:B------:R-:W3:Y:S04]  /*0070*/  LDCU.64 UR8, c[0x0][0x358] ;  /* 0x00006b00ff0877ac */ /* 0x000ee80008000a00 */
[----:B------:R-:W4:Y:S01]  /*0080*/  LDC.64 R4, c[0x0][0x380] ;  /* 0x0000e000ff047b82 */ /* 0x000f220000000a00 */
[----:B------:R-:W2:Y:S01]  /*0090*/  S2R R10, SR_TID.X ;  /* 0x00000000000a7919 */ /* 0x000ea20000002100 */
[----:B-1----:R-:W-:-:S02]  /*00a0*/  IMAD R14, R2, UR6, RZ ;  /* 0x00000006020e7c24 */ /* 0x002fc4000f8e02ff */
[----:B0-----:R-:W-:-:S04]  /*00b0*/  IMAD R15, R0, UR7, R9 ;  /* 0x00000007000f7c24 */ /* 0x001fc8000f8e0209 */
[----:B------:R-:W-:Y:S02]  /*00c0*/  IMAD R19, R14, R15, RZ ;  /* 0x0000000f0e137224 */ /* 0x000fe400078e02ff */
[----:B--2---:R-:W-:-:S05]  /*00d0*/  IMAD R13, R3, UR6, R10 ;  /* 0x00000006030d7c24 */ /* 0x004fca000f8e020a */
[----:B------:R-:W-:-:S05]  /*00e0*/  IADD3 R11, PT, PT, R13, R19, RZ ;  /* 0x000000130d0b7210 */ /* 0x000fca0007ffe0ff */
[----:B----4-:R-:W-:-:S05]  /*00f0*/  IMAD.WIDE R6, R11, 0x4, R4 ;  /* 0x000000040b067825 */ /* 0x010fca00078e0204 */
[----:B---3--:R0:W5:Y:S01]  /*0100*/  LDG.E R8, desc[UR8][R6.64] ;  /* 0x0000000806087981 */ /* 0x008162000c1e1900 */
[----:B------:R-:W1:Y:S01]  /*0110*/  LDCU UR4, c[0x0][0x374] ;  /* 0x00006e80ff0477ac */ /* 0x000e620008000800 */
[----:B------:R-:W-:Y:S01]  /*0120*/  ISETP.NE.AND P0, PT, R13, RZ, PT ;  /* 0x000000ff0d00720c */ /* 0x000fe20003f05270 */
[----:B------:R-:W-:Y:S01]  /*0130*/  BSSY.RECONVERGENT B0, `(.L_x_0) ;  /* 0x0000025000007945 */ /* 0x000fe20003800200 */
[----:B------:R-:W-:Y:S02]  /*0140*/  HFMA2 R12, -RZ, RZ, 0, 0 ;  /* 0x00000000ff0c7431 */ /* 0x000fe400000001ff */
[----:B------:R-:W-:Y:S01]  /*0150*/  IMAD R9, R9, UR6, R10 ;  /* 0x0000000609097c24 */ /* 0x000fe2000f8e020a */
[----:B------:R-:W-:Y:S01]  /*0160*/  MOV R10, RZ ;  /* 0x000000ff000a7202 */ /* 0x000fe20000000f00 */
[----:B-1----:R-:W-:-:S07]  /*0170*/  UIMAD UR4, UR7, UR4, URZ ;  /* 0x00000004070472a4 */ /* 0x002fce000f8e02ff */
[----:B0-----:R-:W-:Y:S05]  /*0180*/  @P0 BRA `(.L_x_1) ;  /* 0x0000000000380947 */ /* 0x001fea0003800000 */
[----:B------:R-:W0:Y:S01]  /*0190*/  LDCU.64 UR10, c[0x0][0x388] ;  /* 0x00007100ff0a77ac */ /* 0x000e220008000a00 */
[----:B------:R-:W-:Y:S01]  /*01a0*/  PLOP3.LUT P0, PT, PT, PT, PT, 0x8, 0x80 ;  /* 0x000000000080781c */ /* 0x000fe20003f0e170 */
[----:B0-----:R-:W-:-:S04]  /*01b0*/  UISETP.NE.U32.AND UP0, UPT, UR10, URZ, UPT ;  /* 0x000000ff0a00728c */ /* 0x001fc8000bf05070 */
[----:B------:R-:W-:-:S09]  /*01c0*/  UISETP.NE.AND.EX UP0, UPT, UR11, URZ, UPT, UP0 ;  /* 0x000000ff0b00728c */ /* 0x000fd2000bf05300 */
[----:B------:R-:W-:Y:S05]  /*01d0*/  BRA.U !UP0, `(.L_x_2) ;  /* 0x0000000108687547 */ /* 0x000fea000b800000 */
[----:B------:R-:W-:Y:S02]  /*01e0*/  SHF.R.S32.HI R10, RZ, 0x1f, R14 ;  /* 0x0000001fff0a7819 */ /* 0x000fe4000001140e */
[----:B------:R-:W-:-:S04]  /*01f0*/  IADD3 R12, P0, PT, R14, R19, RZ ;  /* 0x000000130e0c7210 */ /* 0x000fc80007f1e0ff */
[----:B------:R-:W-:Y:S02]  /*0200*/  LEA.HI.X.SX32 R19, R19, R10, 0x1, P0 ;  /* 0x0000000a13137211 */ /* 0x000fe400000f0eff */
[C---:B------:R-:W-:Y:S01]  /*0210*/  LEA R16, P0, R12.reuse, UR10, 0x2 ;  /* 0x0000000a0c107c11 */ /* 0x040fe2000f8010ff */
[----:B------:R2:W5:Y:S03]  /*0220*/  LDG.E R10, desc[UR8][R6.64+0x4] ;  /* 0x00000408060a7981 */ /* 0x000566000c1e1900 */
[----:B------:R-:W-:-:S05]  /*0230*/  LEA.HI.X R17, R12, UR11, R19, 0x2, P0 ;  /* 0x0000000b0c117c11 */ /* 0x000fca00080f1413 */
[----:B------:R2:W5:Y:S01]  /*0240*/  LDG.E R12, desc[UR8][R16.64+-0x4] ;  /* 0xfffffc08100c7981 */ /* 0x000562000c1e1900 */
[----:B------:R-:W-:Y:S01]  /*0250*/  PLOP3.LUT P0, PT, PT, PT, PT, 0x80, 0x8 ;  /* 0x000000000008781c */ /* 0x000fe20003f0f070 */
[----:B------:R-:W-:-:S12]  /*0260*/  BRA `(.L_x_2) ;  /* 0x0000000000447947 */ /* 0x000fd80003800000 */
.L_x_1:
[----:B------:R-:W-:-:S04]  /*0270*/  IADD3 R16, PT, PT, R14, -0x1, RZ ;  /* 0xffffffff0e107810 */ /* 0x000fc80007ffe0ff */
[----:B------:R-:W-:-:S13]  /*0280*/  ISETP.NE.AND P0, PT, R13, R16, PT ;  /* 0x000000100d00720c */ /* 0x000fda0003f05270 */
[----:B------:R-:W-:Y:S05]  /*0290*/  @P0 BRA `(.L_x_3) ;  /* 0x00000000002c0947 */ /* 0x000fea0003800000 */
[----:B------:R-:W0:Y:S01]  /*02a0*/  LDCU.64 UR10, c[0x0][0x390] ;  /* 0x00007200ff0a77ac */ /* 0x000e220008000a00 */
[----:B------:R-:W-:Y:S01]  /*02b0*/  PLOP3.LUT P0, PT, PT, PT, PT, 0x8, 0x80 ;  /* 0x000000000080781c */ /* 0x000fe20003f0e170 */
[----:B0-----:R-:W-:-:S04]  /*02c0*/  UISETP.NE.U32.AND UP0, UPT, UR10, URZ, UPT ;  /* 0x000000ff0a00728c */ /* 0x001fc8000bf05070 */
[----:B------:R-:W-:-:S09]  /*02d0*/  UISETP.NE.AND.EX UP0, UPT, UR11, URZ, UPT, UP0 ;  /* 0x000000ff0b00728c */ /* 0x000fd2000bf05300 */
[----:B------:R-:W-:Y:S05]  /*02e0*/  BRA.U !UP0, `(.L_x_2) ;  /* 0x0000000108247547 */ /* 0x000fea000b800000 */
[----:B------:R-:W0:Y:S01]  /*02f0*/  LDC.64 R16, c[0x0][0x390] ;  /* 0x0000e400ff107b82 */ /* 0x000e220000000a00 */
[----:B------:R1:W5:Y:S01]  /*0300*/  LDG.E R12, desc[UR8][R6.64+-0x4] ;  /* 0xfffffc08060c7981 */ /* 0x000362000c1e1900 */
[----:B0-----:R-:W-:-:S05]  /*0310*/  IMAD.WIDE R16, R19, 0x4, R16 ;  /* 0x0000000413107825 */ /* 0x001fca00078e0210 */
[----:B------:R1:W5:Y:S01]  /*0320*/  LDG.E R10, desc[UR8][R16.64] ;  /* 0x00000008100a7981 */ /* 0x000362000c1e1900 */
[----:B------:R-:W-:Y:S01]  /*0330*/  PLOP3.LUT P0, PT, PT, PT, PT, 0x80, 0x8 ;  /* 0x000000000008781c */ /* 0x000fe20003f0f070 */
[----:B------:R-:W-:-:S12]  /*0340*/  BRA `(.L_x_2) ;  /* 0x00000000000c7947 */ /* 0x000fd80003800000 */
.L_x_3:
[----:B------:R0:W5:Y:S04]  /*0350*/  LDG.E R12, desc[UR8][R6.64+-0x4] ;  /* 0xfffffc08060c7981 */ /* 0x000168000c1e1900 */
[----:B------:R0:W5:Y:S01]  /*0360*/  LDG.E R10, desc[UR8][R6.64+0x4] ;  /* 0x00000408060a7981 */ /* 0x000162000c1e1900 */
[----:B------:R-:W-:-:S13]  /*0370*/  PLOP3.LUT P0, PT, PT, PT, PT, 0x80, 0x8 ;  /* 0x000000000008781c */ /* 0x000fda0003f0f070 */
.L_x_2:
[----:B------:R-:W-:Y:S05]  /*0380*/  BSYNC.RECONVERGENT B0 ;  /* 0x0000000000007941 */ /* 0x000fea0003800200 */
.L_x_0:
[----:B------:R-:W-:Y:S01]  /*0390*/  ISETP.NE.AND P1, PT, R15, RZ, PT ;  /* 0x000000ff0f00720c */ /* 0x000fe20003f25270 */
[----:B------:R-:W-:Y:S04]  /*03a0*/  BSSY.RECONVERGENT B0, `(.L_x_4) ;  /* 0x0000032000007945 */ /* 0x000fe80003800200 */
[----:B------:R-:W-:Y:S08]  /*03b0*/  BSSY.RELIABLE B1, `(.L_x_5) ;  /* 0x000002c000017945 */ /* 0x000ff00003800100 */
[----:B------:R-:W-:Y:S05]  /*03c0*/  @P1 BRA `(.L_x_6) ;  /* 0x0000000000301947 */ /* 0x000fea0003800000 */
[----:B------:R-:W3:Y:S02]  /*03d0*/  LDCU.64 UR10, c[0x0][0x398] ;  /* 0x00007300ff0a77ac */ /* 0x000ee40008000a00 */
[----:B---3--:R-:W-:-:S04]  /*03e0*/  UISETP.NE.U32.AND UP0, UPT, UR10, URZ, UPT ;  /* 0x000000ff0a00728c */ /* 0x008fc8000bf05070 */
[----:B------:R-:W-:-:S09]  /*03f0*/  UISETP.NE.AND.EX UP0, UPT, UR11, URZ, UPT, UP0 ;  /* 0x000000ff0b00728c */ /* 0x000fd2000bf05300 */
[----:B------:R-:W-:Y:S05]  /*0400*/  BRA.U !UP0, `(.L_x_7) ;  /* 0x0000000108987547 */ /* 0x000fea000b800000 */
[----:B------:R-:W3:Y:S01]  /*0410*/  LDC.64 R4, c[0x0][0x398] ;  /* 0x0000e600ff047b82 */ /* 0x000ee20000000a00 */
[----:B------:R-:W-:Y:S01]  /*0420*/  UIADD3 UR5, UPT, UPT, UR4, -0x1, URZ ;  /* 0xffffffff04057890 */ /* 0x000fe2000fffe0ff */
[----:B012---:R-:W-:-:S05]  /*0430*/  IMAD.WIDE R6, R14, 0x4, R6 ;  /* 0x000000040e067825 */ /* 0x007fca00078e0206 */
[----:B------:R-:W-:Y:S01]  /*0440*/  IMAD R13, R14, UR5, R13 ;  /* 0x000000050e0d7c24 */ /* 0x000fe2000f8e020d */
[----:B------:R2:W5:Y:S03]  /*0450*/  LDG.E R6, desc[UR8][R6.64] ;  /* 0x0000000806067981 */ /* 0x000566000c1e1900 */
[----:B---3--:R-:W-:-:S05]  /*0460*/  IMAD.WIDE R4, R13, 0x4, R4 ;  /* 0x000000040d047825 */ /* 0x008fca00078e0204 */
[----:B------:R2:W5:Y:S01]  /*0470*/  LDG.E R13, desc[UR8][R4.64] ;  /* 0x00000008040d7981 */ /* 0x000562000c1e1900 */
[----:B------:R-:W-:Y:S05]  /*0480*/  BRA `(.L_x_8) ;  /* 0x00000000004c7947 */ /* 0x000fea0003800000 */
.L_x_6:
[----:B------:R-:W-:-:S06]  /*0490*/  UIADD3 UR5, UPT, UPT, UR4, -0x1, URZ ;  /* 0xffffffff04057890 */ /* 0x000fcc000fffe0ff */
[----:B------:R-:W-:-:S13]  /*04a0*/  ISETP.NE.AND P1, PT, R15, UR5, PT ;  /* 0x000000050f007c0c */ /* 0x000fda000bf25270 */
[----:B------:R-:W-:Y:S05]  /*04b0*/  @P1 BRA `(.L_x_9) ;  /* 0x00000000002c1947 */ /* 0x000fea0003800000 */
[----:B------:R-:W3:Y:S02]  /*04c0*/  LDCU.64 UR10, c[0x0][0x3a0] ;  /* 0x00007400ff0a77ac */ /* 0x000ee40008000a00 */
[----:B---3--:R-:W-:-:S04]  /*04d0*/  UISETP.NE.U32.AND UP0, UPT, UR10, URZ, UPT ;  /* 0x000000ff0a00728c */ /* 0x008fc8000bf05070 */
[----:B------:R-:W-:-:S09]  /*04e0*/  UISETP.NE.AND.EX UP0, UPT, UR11, URZ, UPT, UP0 ;  /* 0x000000ff0b00728c */ /* 0x000fd2000bf05300 */
[----:B------:R-:W-:Y:S05]  /*04f0*/  BRA.U !UP0, `(.L_x_7) ;  /* 0x00000001085c7547 */ /* 0x000fea000b800000 */
[----:B012---:R-:W0:Y:S01]  /*0500*/  LDC.64 R6, c[0x0][0x3a0] ;  /* 0x0000e800ff067b82 */ /* 0x007e220000000a00 */
[----:B------:R-:W-:-:S04]  /*0510*/  IMAD.IADD R15, R11, 0x1, -R14 ;  /* 0x000000010b0f7824 */ /* 0x000fc800078e0a0e */
[----:B------:R-:W-:-:S04]  /*0520*/  IMAD.WIDE R4, R15, 0x4, R4 ;  /* 0x000000040f047825 */ /* 0x000fc800078e0204 */
[----:B0-----:R-:W-:Y:S02]  /*0530*/  IMAD.WIDE R6, R13, 0x4, R6 ;  /* 0x000000040d067825 */ /* 0x001fe400078e0206 */
[----:B------:R1:W5:Y:S04]  /*0540*/  LDG.E R13, desc[UR8][R4.64] ;  /* 0x00000008040d7981 */ /* 0x000368000c1e1900 */
[----:B------:R1:W5:Y:S01]  /*0550*/  LDG.E R6, desc[UR8][R6.64] ;  /* 0x0000000806067981 */ /* 0x000362000c1e1900 */
[----:B------:R-:W-:Y:S05]  /*0560*/  BRA `(.L_x_8) ;  /* 0x0000000000147947 */ /* 0x000fea0003800000 */
.L_x_9:
[C---:B------:R-:W-:Y:S01]  /*0570*/  IADD3 R13, PT, PT, -R14.reuse, R11, RZ ;  /* 0x0000000b0e0d7210 */ /* 0x040fe20007ffe1ff */
[----:B012---:R-:W-:-:S04]  /*0580*/  IMAD.WIDE R6, R14, 0x4, R6 ;  /* 0x000000040e067825 */ /* 0x007fc800078e0206 */
[----:B------:R-:W-:Y:S02]  /*0590*/  IMAD.WIDE R4, R13, 0x4, R4 ;  /* 0x000000040d047825 */ /* 0x000fe400078e0204 */
[----:B------:R0:W5:Y:S04]  /*05a0*/  LDG.E R6, desc[UR8][R6.64] ;  /* 0x0000000806067981 */ /* 0x000168000c1e1900 */
[----:B------:R0:W5:Y:S02]  /*05b0*/  LDG.E R13, desc[UR8][R4.64] ;  /* 0x00000008040d7981 */ /* 0x000164000c1e1900 */
.L_x_8:
[----:B------:R-:W-:Y:S05]  /*05c0*/  @P0 BREAK.RELIABLE B1 ;  /* 0x0000000000010942 */ /* 0x000fea0003800100 */
[----:B------:R-:W-:Y:S05]  /*05d0*/  @!P0 BRA `(.L_x_7) ;  /* 0x0000000000248947 */ /* 0x000fea0003800000 */
[----:B012---:R-:W0:Y:S01]  /*05e0*/  LDC.64 R4, c[0x0][0x3a8] ;  /* 0x0000ea00ff047b82 */ /* 0x007e220000000a00 */
[----:B-----5:R-:W-:-:S04]  /*05f0*/  FADD R13, R13, R12 ;  /* 0x0000000c0d0d7221 */ /* 0x020fc80000000000 */
[----:B------:R-:W-:-:S04]  /*0600*/  FADD R13, R13, R10 ;  /* 0x0000000a0d0d7221 */ /* 0x000fc80000000000 */
[----:B------:R-:W-:-:S04]  /*0610*/  FADD R6, R13, R6 ;  /* 0x000000060d067221 */ /* 0x000fc80000000000 */
[----:B------:R-:W-:-:S04]  /*0620*/  FMUL R7, R6, 0.25 ;  /* 0x3e80000006077820 */ /* 0x000fc80000400000 */
[----:B------:R-:W-:Y:S01]  /*0630*/  FADD R6, -R8, R7 ;  /* 0x0000000708067221 */ /* 0x000fe20000000100 */
[----:B0-----:R-:W-:-:S05]  /*0640*/  IMAD.WIDE R4, R11, 0x4, R4 ;  /* 0x000000040b047825 */ /* 0x001fca00078e0204 */
[----:B------:R0:W-:Y:S01]  /*0650*/  STG.E desc[UR8][R4.64], R7 ;  /* 0x0000000704007986 */ /* 0x0001e2000c101908 */
[----:B------:R-:W-:Y:S05]  /*0660*/  BRA `(.L_x_10) ;  /* 0x0000000000147947 */ /* 0x000fea0003800000 */
.L_x_7:
[----:B------:R-:W-:Y:S05]  /*0670*/  BSYNC.RELIABLE B1 ;  /* 0x0000000000017941 */ /* 0x000fea0003800100 */
.L_x_5:
[----:B012---:R-:W0:Y:S01]  /*0680*/  LDC.64 R4, c[0x0][0x3a8] ;  /* 0x0000ea00ff047b82 */ /* 0x007e220000000a00 */
[----:B-----5:R-:W-:Y:S02]  /*0690*/  HFMA2 R6, -RZ, RZ, 0, 0 ;  /* 0x00000000ff067431 */ /* 0x020fe400000001ff */
[----:B0-----:R-:W-:-:S05]  /*06a0*/  IMAD.WIDE R4, R11, 0x4, R4 ;  /* 0x000000040b047825 */ /* 0x001fca00078e0204 */
[----:B------:R1:W-:Y:S02]  /*06b0*/  STG.E desc[UR8][R4.64], R8 ;  /* 0x0000000804007986 */ /* 0x0003e4000c101908 */
.L_x_10:
[----:B------:R-:W-:Y:S05]  /*06c0*/  BSYNC.RECONVERGENT B0 ;  /* 0x0000000000007941 */ /* 0x000fea0003800200 */
.L_x_4:
[----:B------:R-:W-:Y:S05]  /*06d0*/  WARPSYNC.ALL ;  /* 0x0000000000007948 */ /* 0x000fea0003800000 */
[----:B------:R-:W2:Y:S01]  /*06e0*/  S2UR UR5, SR_CgaCtaId ;  /* 0x00000000000579c3 */ /* 0x000ea20000008800 */
[----:B------:R-:W-:Y:S01]  /*06f0*/  UMOV UR4, 0x400 ;  /* 0x0000040000047882 */ /* 0x000fe20000000000 */
[----:B------:R-:W-:Y:S01]  /*0700*/  FMUL R6, R6, R6 ;  /* 0x0000000606067220 */ /* 0x000fe20000400000 */
[----:B------:R-:W-:Y:S01]  /*0710*/  ISETP.NE.AND P0, PT, R9, RZ, PT ;  /* 0x000000ff0900720c */ /* 0x000fe20003f05270 */
[----:B--2---:R-:W-:Y:S02]  /*0720*/  ULEA UR4, UR5, UR4, 0x18 ;  /* 0x0000000405047291 */ /* 0x004fe4000f8ec0ff */
[----:B------:R-:W-:-:S04]  /*0730*/  UIMAD UR5, UR6, UR7, URZ ;  /* 0x00000007060572a4 */ /* 0x000fc8000f8e02ff */
[----:B01----:R-:W-:Y:S01]  /*0740*/  LEA R5, R9, UR4, 0x2 ;  /* 0x0000000409057c11 */ /* 0x003fe2000f8e10ff */
[----:B------:R-:W-:-:S04]  /*0750*/  UISETP.GE.U32.AND UP0, UPT, UR5, 0x2, UPT ;  /* 0x000000020500788c */ /* 0x000fc8000bf06070 */
[----:B------:R0:W-:Y:S01]  /*0760*/  STS [R5], R6 ;  /* 0x0000000605007388 */ /* 0x0001e20000000800 */
[----:B------:R-:W-:Y:S06]  /*0770*/  BAR.SYNC.DEFER_BLOCKING 0x0 ;  /* 0x0000000000007b1d */ /* 0x000fec0000010000 */
[----:B------:R-:W-:Y:S05]  /*0780*/  BRA.U !UP0, `(.L_x_11) ;  /* 0x0000000108307547 */ /* 0x000fea000b800000 */
[----:B------:R-:W-:-:S07]  /*0790*/  IMAD.U32 R4, RZ, RZ, UR5 ;  /* 0x00000005ff047e24 */ /* 0x000fce000f8e00ff */
.L_x_12:
[----:B------:R-:W-:-:S04]  /*07a0*/  SHF.R.U32.HI R10, RZ, 0x1, R4 ;  /* 0x00000001ff0a7819 */ /* 0x000fc80000011604 */
[----:B------:R-:W-:-:S13]  /*07b0*/  ISETP.GE.U32.AND P1, PT, R9, R10, PT ;  /* 0x0000000a0900720c */ /* 0x000fda0003f26070 */
[----:B0-----:R-:W-:Y:S01]  /*07c0*/  @!P1 LEA R6, R10, R5, 0x2 ;  /* 0x000000050a069211 */ /* 0x001fe200078e10ff */
[----:B------:R-:W-:Y:S05]  /*07d0*/  @!P1 LDS R7, [R5] ;  /* 0x0000000005079984 */ /* 0x000fea0000000800 */
[----:B------:R-:W0:Y:S02]  /*07e0*/  @!P1 LDS R6, [R6] ;  /* 0x0000000006069984 */ /* 0x000e240000000800 */
[----:B0-----:R-:W-:-:S05]  /*07f0*/  @!P1 FADD R8, R6, R7 ;  /* 0x0000000706089221 */ /* 0x001fca0000000000 */
[----:B------:R1:W-:Y:S01]  /*0800*/  @!P1 STS [R5], R8 ;  /* 0x0000000805009388 */ /* 0x0003e20000000800 */
[----:B------:R-:W-:Y:S01]  /*0810*/  BAR.SYNC.DEFER_BLOCKING 0x0 ;  /* 0x0000000000007b1d */ /* 0x000fe20000010000 */
[----:B------:R-:W-:Y:S02]  /*0820*/  ISETP.GT.U32.AND P1, PT, R4, 0x3, PT ;  /* 0x000000030400780c */ /* 0x000fe40003f24070 */
[----:B------:R-:W-:-:S11]  /*0830*/  MOV R4, R10 ;  /* 0x0000000a00047202 */ /* 0x000fd60000000f00 */
[----:B-1----:R-:W-:Y:S05]  /*0840*/  @P1 BRA `(.L_x_12) ;  /* 0xfffffffc00d41947 */ /* 0x002fea000383ffff */
.L_x_11:
[----:B------:R-:W-:Y:S05]  /*0850*/  @P0 EXIT ;  /* 0x000000000000094d */ /* 0x000fea0003800000 */
[----:B------:R-:W1:Y:S01]  /*0860*/  S2UR UR5, SR_CgaCtaId ;  /* 0x00000000000579c3 */ /* 0x000e620000008800 */
[----:B------:R-:W-:Y:S01]  /*0870*/  UMOV UR4, 0x400 ;  /* 0x0000040000047882 */ /* 0x000fe20000000000 */
[----:B------:R-:W-:-:S06]  /*0880*/  IMAD R3, R2, R0, R3 ;  /* 0x0000000002037224 */ /* 0x000fcc00078e0203 */
[----:B0-----:R-:W0:Y:S01]  /*0890*/  LDC.64 R4, c[0x0][0x3b0] ;  /* 0x0000ec00ff047b82 */ /* 0x001e220000000a00 */
[----:B-1----:R-:W-:Y:S01]  /*08a0*/  ULEA UR4, UR5, UR4, 0x18 ;  /* 0x0000000405047291 */ /* 0x002fe2000f8ec0ff */
[----:B0-----:R-:W-:-:S08]  /*08b0*/  IMAD.WIDE R2, R3, 0x4, R4 ;  /* 0x0000000403027825 */ /* 0x001fd000078e0204 */
[----:B------:R-:W0:Y:S04]  /*08c0*/  LDS R7, [UR4] ;  /* 0x00000004ff077984 */ /* 0x000e280008000800 */
[----:B0-----:R-:W-:Y:S01]  /*08d0*/  STG.E desc[UR8][R2.64], R7 ;  /* 0x0000000702007986 */ /* 0x001fe2000c101908 */
[----:B------:R-:W-:Y:S05]  /*08e0*/  EXIT ;  /* 0x000000000000794d */ /* 0x000fea0003800000 */
.L_x_13:
[----:B------:R-:W-:-:S00]  /*08f0*/  BRA `(.L_x_13) ;  /* 0xfffffffc00fc7947 */ /* 0x000fc0000383ffff */
[----:B------:R-:W-:-:S00]  /*0900*/  NOP ;  /* 0x0000000000007918 */ /* 0x000fc00000000000 */
[----:B------:R-:W-:-:S00]  /*0910*/  NOP ;  /* 0x0000000000007918 */ /* 0x000fc00000000000 */
[----:B------:R-:W-:-:S00]  /*0920*/  NOP ;  /* 0x0000000000007918 */ /* 0x000fc00000000000 */
[----:B------:R-:W-:-:S00]  /*0930*/  NOP ;  /* 0x0000000000007918 */ /* 0x000fc00000000000 */
[----:B------:R-:W-:-:S00]  /*0940*/  NOP ;  /* 0x0000000000007918 */ /* 0x000fc00000000000 */
[----:B------:R-:W-:-:S00]  /*0950*/  NOP ;  /* 0x0000000000007918 */ /* 0x000fc00000000000 */
[----:B------:R-:W-:-:S00]  /*0960*/  NOP ;  /* 0x0000000000007918 */ /* 0x000fc00000000000 */
[----:B------:R-:W-:-:S00]  /*0970*/  NOP ;  /* 0x0000000000007918 */ /* 0x000fc00000000000 */
.L_x_14:


//--------------------- .nv.shared._Z14heat_diffusionPfS_S_S_S_S_S_ --------------------------
	.section	.nv.shared._Z14heat_diffusionPfS_S_S_S_S_S_,"aw",@nobits
	.sectionflags	@""
	.align	16
	.zero		1024


//--------------------- .nv.shared.reserved.0     --------------------------
	.section	.nv.shared.reserved.0,"aw",@nobits
	.weak		__nv_reservedSMEM_offset_0_alias
	.size		__nv_reservedSMEM_offset_0_alias, 0, 64
	.other		__nv_reservedSMEM_offset_0_alias,@"STO_CUDA_RESERVED_SHARED STV_DEFAULT"
__nv_reservedSMEM_offset_0_alias:
	.zero		0
	.zero		64


//--------------------- .nv.constant0._Z14heat_diffusionPfS_S_S_S_S_S_ --------------------------
	.section	.nv.constant0._Z14heat_diffusionPfS_S_S_S_S_S_,"a",@progbits
	.sectionflags	@""
	.align	4
.nv.constant0._Z14heat_diffusionPfS_S_S_S_S_S_:
	.zero		952


//--------------------- SYMBOLS --------------------------

	.type		.nv.reservedSmem.offset0,@object
	.size		.nv.reservedSmem.offset0,0x4
	.type		.nv.reservedSmem.cap,@object
	.size		.nv.reservedSmem.cap,0x4
